//
// Generated by NVIDIA NVVM Compiler
//
// Compiler Build ID: CL-36424714
// Cuda compilation tools, release 13.0, V13.0.88
// Based on NVVM 20.0.0
//

.version 9.0
.target sm_100
.address_size 64

	// .globl	_Z10sum_devicePfS_S_i

.visible .entry _Z10sum_devicePfS_S_i(
	.param .u64 .ptr .align 1 _Z10sum_devicePfS_S_i_param_0,
	.param .u64 .ptr .align 1 _Z10sum_devicePfS_S_i_param_1,
	.param .u64 .ptr .align 1 _Z10sum_devicePfS_S_i_param_2,
	.param .u32 _Z10sum_devicePfS_S_i_param_3
)
{
	.reg .b32 	%r<5>;
	.reg .b32 	%f<4>;
	.reg .b64 	%rd<11>;

	ld.param.u64 	%rd1, [_Z10sum_devicePfS_S_i_param_0];
	ld.param.u64 	%rd2, [_Z10sum_devicePfS_S_i_param_1];
	ld.param.u64 	%rd3, [_Z10sum_devicePfS_S_i_param_2];
	cvta.to.global.u64 	%rd4, %rd3;
	cvta.to.global.u64 	%rd5, %rd2;
	cvta.to.global.u64 	%rd6, %rd1;
	mov.u32 	%r1, %ctaid.x;
	mov.u32 	%r2, %ntid.x;
	mov.u32 	%r3, %tid.x;
	mad.lo.s32 	%r4, %r1, %r2, %r3;
	mul.wide.s32 	%rd7, %r4, 4;
	add.s64 	%rd8, %rd6, %rd7;
	ld.global.f32 	%f1, [%rd8];
	add.s64 	%rd9, %rd5, %rd7;
	ld.global.f32 	%f2, [%rd9];
	add.f32 	%f3, %f1, %f2;
	add.s64 	%rd10, %rd4, %rd7;
	st.global.f32 	[%rd10], %f3;
	ret;

}


// ===== COMPILED SASS (sm_100) =====

	.target	sm_100

	.elftype	@"ET_EXEC"


//--------------------- .note.nv.tkinfo           --------------------------
	.section	.note.nv.tkinfo,"",@"SHT_NOTE"
	.sectionflags	@"SHF_NOTE_NV_TKINFO"
	.tkinfo
        /*0018*/ 	.word	0x00000002
        /*0030*/ 	.string	""
        /*0030*/ 	.string	"ptxas"
        /*0030*/ 	.string	"Cuda compilation tools, release 13.0, V13.0.88"
        /*0030*/ 	.string	"Build cuda_13.0.r13.0/compiler.36424714_0"
        /*0030*/ 	.string	"-arch sm_100 -m 64 "



//--------------------- .note.nv.cuinfo           --------------------------
	.section	.note.nv.cuinfo,"",@"SHT_NOTE"
	.sectionflags	@"SHF_NOTE_NV_CUINFO"
        /*0018*/ 	.short	0x0002
        /*001a*/ 	.short	0x0064
        /*001c*/ 	.short	0x0082
	.zero		2


//--------------------- .nv.info                  --------------------------
	.section	.nv.info,"",@"SHT_CUDA_INFO"
	.align	4


	//----- nvinfo : EIATTR_REGCOUNT
	.align		4
        /*0000*/ 	.byte	0x04, 0x2f
        /*0002*/ 	.short	(.L_1 - .L_0)
	.align		4
.L_0:
        /*0004*/ 	.word	index@(_Z10sum_devicePfS_S_i)
        /*0008*/ 	.word	0x0000000c


	//----- nvinfo : EIATTR_FRAME_SIZE
	.align		4
.L_1:
        /*000c*/ 	.byte	0x04, 0x11
        /*000e*/ 	.short	(.L_3 - .L_2)
	.align		4
.L_2:
        /*0010*/ 	.word	index@(_Z10sum_devicePfS_S_i)
        /*0014*/ 	.word	0x00000000


	//----- nvinfo : EIATTR_MIN_STACK_SIZE
	.align		4
.L_3:
        /*0018*/ 	.byte	0x04, 0x12
        /*001a*/ 	.short	(.L_5 - .L_4)
	.align		4
.L_4:
        /*001c*/ 	.word	index@(_Z10sum_devicePfS_S_i)
        /*0020*/ 	.word	0x00000000
.L_5:


//--------------------- .nv.compat                --------------------------
	.section	.nv.compat,"",@"SHT_CUDA_COMPAT_INFO"
	.align	4
        /*0000*/ 	.byte	0x02, 0x09, 0x00, 0x00, 0x02, 0x02, 0x01, 0x00, 0x02, 0x05, 0x05, 0x00, 0x03, 0x07, 0x01, 0x01
        /*0010*/ 	.byte	0x02, 0x03, 0x00, 0x00, 0x02, 0x06, 0x01, 0x00, 0x04, 0x0b, 0x08, 0x00, 0x09, 0x00, 0x00, 0x00
        /*0020*/ 	.byte	0x00, 0x00, 0x00, 0x00


//--------------------- .nv.info._Z10sum_devicePfS_S_i --------------------------
	.section	.nv.info._Z10sum_devicePfS_S_i,"",@"SHT_CUDA_INFO"
	.sectionflags	@""
	.align	4


	//----- nvinfo : EIATTR_CUDA_API_VERSION
	.align		4
        /*0000*/ 	.byte	0x04, 0x37
        /*0002*/ 	.short	(.L_7 - .L_6)
.L_6:
        /*0004*/ 	.word	0x00000082


	//----- nvinfo : EIATTR_KPARAM_INFO
	.align		4
.L_7:
        /*0008*/ 	.byte	0x04, 0x17
        /*000a*/ 	.short	(.L_9 - .L_8)
.L_8:
        /*000c*/ 	.word	0x00000000
        /*0010*/ 	.short	0x0003
        /*0012*/ 	.short	0x0018
        /*0014*/ 	.byte	0x00, 0xf0, 0x11, 0x00


	//----- nvinfo : EIATTR_KPARAM_INFO
	.align		4
.L_9:
        /*0018*/ 	.byte	0x04, 0x17
        /*001a*/ 	.short	(.L_11 - .L_10)
.L_10:
        /*001c*/ 	.word	0x00000000
        /*0020*/ 	.short	0x0002
        /*0022*/ 	.short	0x0010
        /*0024*/ 	.byte	0x00, 0xf5, 0x21, 0x00


	//----- nvinfo : EIATTR_KPARAM_INFO
	.align		4
.L_11:
        /*0028*/ 	.byte	0x04, 0x17
        /*002a*/ 	.short	(.L_13 - .L_12)
.L_12:
        /*002c*/ 	.word	0x00000000
        /*0030*/ 	.short	0x0001
        /*0032*/ 	.short	0x0008
        /*0034*/ 	.byte	0x00, 0xf5, 0x21, 0x00


	//----- nvinfo : EIATTR_KPARAM_INFO
	.align		4
.L_13:
        /*0038*/ 	.byte	0x04, 0x17
        /*003a*/ 	.short	(.L_15 - .L_14)
.L_14:
        /*003c*/ 	.word	0x00000000
        /*0040*/ 	.short	0x0000
        /*0042*/ 	.short	0x0000
        /*0044*/ 	.byte	0x00, 0xf5, 0x21, 0x00


	//----- nvinfo : EIATTR_SPARSE_MMA_MASK
	.align		4
.L_15:
        /*0048*/ 	.byte	0x03, 0x50
        /*004a*/ 	.short	0x0000


	//----- nvinfo : EIATTR_MAXREG_COUNT
	.align		4
        /*004c*/ 	.byte	0x03, 0x1b
        /*004e*/ 	.short	0x00ff


	//----- nvinfo : EIATTR_MERCURY_ISA_VERSION
	.align		4
        /*0050*/ 	.byte	0x03, 0x5f
        /*0052*/ 	.short	0x0101


	//----- nvinfo : EIATTR_VRC_CTA_INIT_COUNT
	.align		4
        /*0054*/ 	.byte	0x02, 0x4a
	.zero		1
	.zero		1


	//----- nvinfo : EIATTR_EXIT_INSTR_OFFSETS
	.align		4
        /*0058*/ 	.byte	0x04, 0x1c
        /*005a*/ 	.short	(.L_17 - .L_16)


	//   ....[0]....
.L_16:
        /*005c*/ 	.word	0x00000100


	//----- nvinfo : EIATTR_CBANK_PARAM_SIZE
	.align		4
.L_17:
        /*0060*/ 	.byte	0x03, 0x19
        /*0062*/ 	.short	0x001c


	//----- nvinfo : EIATTR_PARAM_CBANK
	.align		4
        /*0064*/ 	.byte	0x04, 0x0a
        /*0066*/ 	.short	(.L_19 - .L_18)
	.align		4
.L_18:
        /*0068*/ 	.word	index@(.nv.constant0._Z10sum_devicePfS_S_i)
        /*006c*/ 	.short	0x0380
        /*006e*/ 	.short	0x001c


	//----- nvinfo : EIATTR_SW_WAR
	.align		4
.L_19:
        /*0070*/ 	.byte	0x04, 0x36
        /*0072*/ 	.short	(.L_21 - .L_20)
.L_20:
        /*0074*/ 	.word	0x00000008
.L_21:


//--------------------- .nv.callgraph             --------------------------
	.section	.nv.callgraph,"",@"SHT_CUDA_CALLGRAPH"
	.align	4
	.sectionentsize	8
	.align		4
        /*0000*/ 	.word	0x00000000
	.align		4
        /*0004*/ 	.word	0xffffffff
	.align		4
        /*0008*/ 	.word	0x00000000
	.align		4
        /*000c*/ 	.word	0xfffffffe
	.align		4
        /*0010*/ 	.word	0x00000000
	.align		4
        /*0014*/ 	.word	0xfffffffd
	.align		4
        /*0018*/ 	.word	0x00000000
	.align		4
        /*001c*/ 	.word	0xfffffffc


//--------------------- .text._Z10sum_devicePfS_S_i --------------------------
	.section	.text._Z10sum_devicePfS_S_i,"ax",@progbits
	.align	128
        .global         _Z10sum_devicePfS_S_i
        .type           _Z10sum_devicePfS_S_i,@function
        .size           _Z10sum_devicePfS_S_i,(.L_x_1 - _Z10sum_devicePfS_S_i)
        .other          _Z10sum_devicePfS_S_i,@"STO_CUDA_ENTRY STV_DEFAULT"
_Z10sum_devicePfS_S_i:
.text._Z10sum_devicePfS_S_i:
[----:B------:R-:W-:Y:S01]  /*0000*/  LDC R1, c[0x0][0x37c] ;  /* 0x0000df00ff017b82 */ /* 0x000fe20000000800 */
[----:B------:R-:W0:Y:S07]  /*0010*/  S2R R0, SR_TID.X ;  /* 0x0000000000007919 */ /* 0x000e2e0000002100 */
[----:B------:R-:W0:Y:S01]  /*0020*/  S2UR UR6, SR_CTAID.X ;  /* 0x00000000000679c3 */ /* 0x000e220000002500 */
[----:B------:R-:W1:Y:S07]  /*0030*/  LDCU.64 UR4, c[0x0][0x358] ;  /* 0x00006b00ff0477ac */ /* 0x000e6e0008000a00 */
[----:B------:R-:W0:Y:S08]  /*0040*/  LDC R9, c[0x0][0x360] ;  /* 0x0000d800ff097b82 */ /* 0x000e300000000800 */
[----:B------:R-:W2:Y:S08]  /*0050*/  LDC.64 R2, c[0x0][0x380] ;  /* 0x0000e000ff027b82 */ /* 0x000eb00000000a00 */
[----:B------:R-:W3:Y:S01]  /*0060*/  LDC.64 R4, c[0x0][0x388] ;  /* 0x0000e200ff047b82 */ /* 0x000ee20000000a00 */
[----:B0-----:R-:W-:-:S07]  /*0070*/  IMAD R9, R9, UR6, R0 ;  /* 0x0000000609097c24 */ /* 0x001fce000f8e0200 */
[----:B------:R-:W0:Y:S01]  /*0080*/  LDC.64 R6, c[0x0][0x390] ;  /* 0x0000e400ff067b82 */ /* 0x000e220000000a00 */
[----:B--2---:R-:W-:-:S06]  /*0090*/  IMAD.WIDE R2, R9, 0x4, R2 ;  /* 0x0000000409027825 */ /* 0x004fcc00078e0202 */
[----:B-1----:R-:W2:Y:S01]  /*00a0*/  LDG.E R2, desc[UR4][R2.64] ;  /* 0x0000000402027981 */ /* 0x002ea2000c1e1900 */
[----:B---3--:R-:W-:-:S06]  /*00b0*/  IMAD.WIDE R4, R9, 0x4, R4 ;  /* 0x0000000409047825 */ /* 0x008fcc00078e0204 */
[----:B------:R-:W2:Y:S01]  /*00c0*/  LDG.E R5, desc[UR4][R4.64] ;  /* 0x0000000404057981 */ /* 0x000ea2000c1e1900 */
[----:B0-----:R-:W-:-:S04]  /*00d0*/  IMAD.WIDE R6, R9, 0x4, R6 ;  /* 0x0000000409067825 */ /* 0x001fc800078e0206 */
[----:B--2---:R-:W-:-:S05]  /*00e0*/  FADD R9, R2, R5 ;  /* 0x0000000502097221 */ /* 0x004fca0000000000 */
[----:B------:R-:W-:Y:S01]  /*00f0*/  STG.E desc[UR4][R6.64], R9 ;  /* 0x0000000906007986 */ /* 0x000fe2000c101904 */
[----:B------:R-:W-:Y:S05]  /*0100*/  EXIT ;  /* 0x000000000000794d */ /* 0x000fea0003800000 */
.L_x_0:
[----:B------:R-:W-:-:S00]  /*0110*/  BRA `(.L_x_0) ;  /* 0xfffffffc00fc7947 */ /* 0x000fc0000383ffff */
[----:B------:R-:W-:-:S00]  /*0120*/  NOP ;  /* 0x0000000000007918 */ /* 0x000fc00000000000 */
        /* <DEDUP_REMOVED lines=13> */
.L_x_1:


//--------------------- .nv.shared.reserved.0     --------------------------
	.section	.nv.shared.reserved.0,"aw",@nobits
	.weak		__nv_reservedSMEM_offset_0_alias
	.size		__nv_reservedSMEM_offset_0_alias, 0, 64
	.other		__nv_reservedSMEM_offset_0_alias,@"STO_CUDA_RESERVED_SHARED STV_DEFAULT"
__nv_reservedSMEM_offset_0_alias:
	.zero		0
	.zero		64


//--------------------- .nv.constant0._Z10sum_devicePfS_S_i --------------------------
	.section	.nv.constant0._Z10sum_devicePfS_S_i,"a",@progbits
	.sectionflags	@""
	.align	4
.nv.constant0._Z10sum_devicePfS_S_i:
	.zero		924


//--------------------- SYMBOLS --------------------------

	.type		.nv.reservedSmem.offset0,@object
	.size		.nv.reservedSmem.offset0,0x4
